	.headerflags	@"EF_CUDA_TEXMODE_UNIFIED EF_CUDA_64BIT_ADDRESS EF_CUDA_ACCELERATORS EF_CUDA_SM90 EF_CUDA_VIRTUAL_SM(EF_CUDA_SM90)"
	.elftype	@"ET_EXEC"


//--------------------- .nv.info                  --------------------------
	.section	.nv.info,"",@"SHT_CUDA_INFO"
	.align	4


	//----- nvinfo : EIATTR_REGCOUNT
	.align		4
        /*0000*/ 	.byte	0x04, 0x2f
        /*0002*/ 	.short	(.L_1 - .L_0)
	.align		4
.L_0:
        /*0004*/ 	.word	index@(triton_poi_fused_hardtanh_mul_sigmoid_49)
        /*0008*/ 	.word	0x0000000c


	//----- nvinfo : EIATTR_MIN_STACK_SIZE
	.align		4
.L_1:
        /*000c*/ 	.byte	0x04, 0x12
        /*000e*/ 	.short	(.L_3 - .L_2)
	.align		4
.L_2:
        /*0010*/ 	.word	index@(triton_poi_fused_hardtanh_mul_sigmoid_49)
        /*0014*/ 	.word	0x00000000


	//----- nvinfo : EIATTR_FRAME_SIZE
	.align		4
.L_3:
        /*0018*/ 	.byte	0x04, 0x11
        /*001a*/ 	.short	(.L_5 - .L_4)
	.align		4
.L_4:
        /*001c*/ 	.word	index@(triton_poi_fused_hardtanh_mul_sigmoid_49)
        /*0020*/ 	.word	0x00000000


	//----- nvinfo : EIATTR_MIN_STACK_SIZE
	.align		4
.L_5:
        /*0024*/ 	.byte	0x04, 0x12
        /*0026*/ 	.short	(.L_7 - .L_6)
	.align		4
.L_6:
        /*0028*/ 	.word	index@(triton_poi_fused_hardtanh_mul_sigmoid_49)
        /*002c*/ 	.word	0x00000000
.L_7:


//--------------------- .nv.info.triton_poi_fused_hardtanh_mul_sigmoid_49 --------------------------
	.section	.nv.info.triton_poi_fused_hardtanh_mul_sigmoid_49,"",@"SHT_CUDA_INFO"
	.sectionflags	@""
	.align	4


	//----- nvinfo : EIATTR_CUDA_API_VERSION
	.align		4
        /*0000*/ 	.byte	0x04, 0x37
        /*0002*/ 	.short	(.L_9 - .L_8)
.L_8:
        /*0004*/ 	.word	0x0000007c


	//----- nvinfo : EIATTR_KPARAM_INFO
	.align		4
.L_9:
        /*0008*/ 	.byte	0x04, 0x17
        /*000a*/ 	.short	(.L_11 - .L_10)
.L_10:
        /*000c*/ 	.word	0x00000000
        /*0010*/ 	.short	0x0002
        /*0012*/ 	.short	0x0010
        /*0014*/ 	.byte	0x00, 0xf0, 0x11, 0x00


	//----- nvinfo : EIATTR_KPARAM_INFO
	.align		4
.L_11:
        /*0018*/ 	.byte	0x04, 0x17
        /*001a*/ 	.short	(.L_13 - .L_12)
.L_12:
        /*001c*/ 	.word	0x00000000
        /*0020*/ 	.short	0x0001
        /*0022*/ 	.short	0x0008
        /*0024*/ 	.byte	0x00, 0xf4, 0x21, 0x00


	//----- nvinfo : EIATTR_KPARAM_INFO
	.align		4
.L_13:
        /*0028*/ 	.byte	0x04, 0x17
        /*002a*/ 	.short	(.L_15 - .L_14)
.L_14:
        /*002c*/ 	.word	0x00000000
        /*0030*/ 	.short	0x0000
        /*0032*/ 	.short	0x0000
        /*0034*/ 	.byte	0x00, 0xf4, 0x21, 0x00


	//----- nvinfo : EIATTR_SPARSE_MMA_MASK
	.align		4
.L_15:
        /*0038*/ 	.byte	0x03, 0x50
        /*003a*/ 	.short	0x0000


	//----- nvinfo : EIATTR_MAXREG_COUNT
	.align		4
        /*003c*/ 	.byte	0x03, 0x1b
        /*003e*/ 	.short	0x00ff


	//----- nvinfo : EIATTR_EXIT_INSTR_OFFSETS
	.align		4
        /*0040*/ 	.byte	0x04, 0x1c
        /*0042*/ 	.short	(.L_17 - .L_16)


	//   ....[0]....
.L_16:
        /*0044*/ 	.word	0x000003c0


	//   ....[1]....
        /*0048*/ 	.word	0x000003e0


	//----- nvinfo : EIATTR_REQNTID
	.align		4
.L_17:
        /*004c*/ 	.byte	0x04, 0x10
        /*004e*/ 	.short	(.L_19 - .L_18)
.L_18:
        /*0050*/ 	.word	0x00000080
        /*0054*/ 	.word	0x00000001
        /*0058*/ 	.word	0x00000001


	//----- nvinfo : EIATTR_CBANK_PARAM_SIZE
	.align		4
.L_19:
        /*005c*/ 	.byte	0x03, 0x19
        /*005e*/ 	.short	0x0014


	//----- nvinfo : EIATTR_PARAM_CBANK
	.align		4
        /*0060*/ 	.byte	0x04, 0x0a
        /*0062*/ 	.short	(.L_21 - .L_20)
	.align		4
.L_20:
        /*0064*/ 	.word	index@(.nv.constant0.triton_poi_fused_hardtanh_mul_sigmoid_49)
        /*0068*/ 	.short	0x0210
        /*006a*/ 	.short	0x0014


	//----- nvinfo : EIATTR_SW_WAR
	.align		4
.L_21:
        /*006c*/ 	.byte	0x04, 0x36
        /*006e*/ 	.short	(.L_23 - .L_22)
.L_22:
        /*0070*/ 	.word	0x00000008
.L_23:


//--------------------- .nv.callgraph             --------------------------
	.section	.nv.callgraph,"",@"SHT_CUDA_CALLGRAPH"
	.align	4
	.sectionentsize	8
	.align		4
        /*0000*/ 	.word	0x00000000
	.align		4
        /*0004*/ 	.word	0xffffffff
	.align		4
        /*0008*/ 	.word	0x00000000
	.align		4
        /*000c*/ 	.word	0xfffffffe
	.align		4
        /*0010*/ 	.word	0x00000000
	.align		4
        /*0014*/ 	.word	0xfffffffd
	.align		4
        /*0018*/ 	.word	0x00000000
	.align		4
        /*001c*/ 	.word	0xfffffffc


//--------------------- .text.triton_poi_fused_hardtanh_mul_sigmoid_49 --------------------------
	.section	.text.triton_poi_fused_hardtanh_mul_sigmoid_49,"ax",@progbits
	.align	128
        .global         triton_poi_fused_hardtanh_mul_sigmoid_49
        .type           triton_poi_fused_hardtanh_mul_sigmoid_49,@function
        .size           triton_poi_fused_hardtanh_mul_sigmoid_49,(.L_x_1 - triton_poi_fused_hardtanh_mul_sigmoid_49)
        .other          triton_poi_fused_hardtanh_mul_sigmoid_49,@"STO_CUDA_ENTRY STV_DEFAULT"
triton_poi_fused_hardtanh_mul_sigmoid_49:
.text.triton_poi_fused_hardtanh_mul_sigmoid_49:
[----:B------:R-:W0:Y:S02]  /*0000*/  LDC R1, c[0x0][0x28] ;  /* 0x00000a00ff017b82 */ /* 0x000e240000000800 */
[----:B------:R-:W1:Y:S01]  /*0010*/  S2R R0, SR_TID.X ;  /* 0x0000000000007919 */ /* 0x000e620000002100 */
[----:B------:R-:W-:Y:S01]  /*0020*/  HFMA2.MMA R2, -RZ, RZ, 0, 0 ;  /* 0x00000000ff027435 */ /* 0x000fe200000001ff */
[----:B------:R-:W2:Y:S01]  /*0030*/  LDC.64 R6, c[0x0][0x218] ;  /* 0x00008600ff067b82 */ /* 0x000ea20000000a00 */
[----:B------:R-:W-:Y:S01]  /*0040*/  CS2R R8, SRZ ;  /* 0x0000000000087805 */ /* 0x000fe2000001ff00 */
[----:B------:R-:W3:Y:S01]  /*0050*/  S2R R3, SR_CTAID.X ;  /* 0x0000000000037919 */ /* 0x000ee20000002500 */
[----:B------:R-:W-:Y:S01]  /*0060*/  ULDC.64 UR4, c[0x0][0x208] ;  /* 0x0000820000047ab9 */ /* 0x000fe20000000a00 */
[----:B-1----:R-:W-:-:S05]  /*0070*/  IMAD.SHL.U32 R0, R0, 0x2, RZ ;  /* 0x0000000200007824 */ /* 0x002fca00078e00ff */
[----:B------:R-:W-:-:S05]  /*0080*/  LOP3.LUT R0, R0, 0xfe, RZ, 0xc0, !PT ;  /* 0x000000fe00007812 */ /* 0x000fca00078ec0ff */
[----:B---3--:R-:W-:-:S04]  /*0090*/  IMAD R3, R3, 0x100, R0 ;  /* 0x0000010003037824 */ /* 0x008fc800078e0200 */
[C---:B------:R-:W-:Y:S01]  /*00a0*/  IMAD.HI R0, R3.reuse, -0x7df7df7d, R2 ;  /* 0x8208208303007827 */ /* 0x040fe200078e0202 */
[----:B------:R-:W-:-:S04]  /*00b0*/  ISETP.GE.AND P0, PT, R3, 0x7e00, PT ;  /* 0x00007e000300780c */ /* 0x000fc80003f06270 */
[----:B------:R-:W-:-:S04]  /*00c0*/  SHF.R.U32.HI R5, RZ, 0x1f, R0 ;  /* 0x0000001fff057819 */ /* 0x000fc80000011600 */
[CC--:B------:R-:W-:Y:S02]  /*00d0*/  LEA.HI.SX32 R2, R0.reuse, R5.reuse, 0x18 ;  /* 0x0000000500027211 */ /* 0x0c0fe400078fc2ff */
[----:B------:R-:W-:-:S03]  /*00e0*/  LEA.HI.SX32 R5, R0, R5, 0x14 ;  /* 0x0000000500057211 */ /* 0x000fc600078fa2ff */
[----:B------:R-:W-:-:S04]  /*00f0*/  IMAD R2, R2, -0x1f8, R3 ;  /* 0xfffffe0802027824 */ /* 0x000fc800078e0203 */
[----:B------:R-:W-:-:S04]  /*0100*/  IMAD R5, R5, 0x1f8, R2 ;  /* 0x000001f805057824 */ /* 0x000fc800078e0202 */
[----:B--2---:R-:W-:Y:S02]  /*0110*/  IMAD.WIDE R6, R5, 0x4, R6 ;  /* 0x0000000405067825 */ /* 0x004fe400078e0206 */
[----:B------:R-:W1:Y:S03]  /*0120*/  LDC.64 R4, c[0x0][0x210] ;  /* 0x00008400ff047b82 */ /* 0x000e660000000a00 */
[----:B------:R-:W2:Y:S01]  /*0130*/  @!P0 LDG.E.EL.64 R8, desc[UR4][R6.64] ;  /* 0x0000000406088981 */ /* 0x000ea2000c2e1b00 */
[----:B-1----:R-:W-:Y:S01]  /*0140*/  IMAD.WIDE R4, R3, 0x4, R4 ;  /* 0x0000000403047825 */ /* 0x002fe200078e0204 */
[----:B------:R-:W-:-:S06]  /*0150*/  CS2R R2, SRZ ;  /* 0x0000000000027805 */ /* 0x000fcc000001ff00 */
[----:B------:R-:W3:Y:S01]  /*0160*/  @!P0 LDG.E.64 R2, desc[UR4][R4.64] ;  /* 0x0000000404028981 */ /* 0x000ee2000c1e1b00 */
[----:B--2---:R-:W-:Y:S01]  /*0170*/  FADD R8, RZ, -R8 ;  /* 0x80000008ff087221 */ /* 0x004fe20000000000 */
[----:B------:R-:W-:-:S03]  /*0180*/  FADD R9, RZ, -R9 ;  /* 0x80000009ff097221 */ /* 0x000fc60000000000 */
[----:B------:R-:W-:Y:S01]  /*0190*/  FMUL R8, R8, 1.4426950216293334961 ;  /* 0x3fb8aa3b08087820 */ /* 0x000fe20000400000 */
[----:B------:R-:W-:-:S04]  /*01a0*/  FMUL R9, R9, 1.4426950216293334961 ;  /* 0x3fb8aa3b09097820 */ /* 0x000fc80000400000 */
[----:B------:R-:W-:Y:S02]  /*01b0*/  FSETP.GEU.AND P1, PT, R8, -126, PT ;  /* 0xc2fc00000800780b */ /* 0x000fe40003f2e000 */
[----:B------:R-:W-:-:S11]  /*01c0*/  FSETP.GEU.AND P2, PT, R9, -126, PT ;  /* 0xc2fc00000900780b */ /* 0x000fd60003f4e000 */
[----:B------:R-:W-:Y:S02]  /*01d0*/  @!P1 FMUL R8, R8, 0.5 ;  /* 0x3f00000008089820 */ /* 0x000fe40000400000 */
[----:B------:R-:W-:Y:S02]  /*01e0*/  @!P2 FMUL R9, R9, 0.5 ;  /* 0x3f0000000909a820 */ /* 0x000fe40000400000 */
[----:B------:R-:W1:Y:S08]  /*01f0*/  MUFU.EX2 R0, R8 ;  /* 0x0000000800007308 */ /* 0x000e700000000800 */
[----:B------:R2:W4:Y:S01]  /*0200*/  MUFU.EX2 R6, R9 ;  /* 0x0000000900067308 */ /* 0x0005220000000800 */
[----:B-1----:R-:W-:Y:S01]  /*0210*/  @!P1 FMUL R0, R0, R0 ;  /* 0x0000000000009220 */ /* 0x002fe20000400000 */
[----:B--2---:R-:W-:-:S03]  /*0220*/  IMAD.MOV.U32 R9, RZ, RZ, 0x3e800000 ;  /* 0x3e800000ff097424 */ /* 0x004fc600078e00ff */
[----:B------:R-:W-:Y:S01]  /*0230*/  FADD R0, R0, 1 ;  /* 0x3f80000000007421 */ /* 0x000fe20000000000 */
[----:B----4-:R-:W-:-:S04]  /*0240*/  @!P2 FMUL R6, R6, R6 ;  /* 0x000000060606a220 */ /* 0x010fc80000400000 */
[----:B------:R-:W-:Y:S01]  /*0250*/  FSETP.GT.AND P1, PT, R0, 8.50705917302346158658e+37, PT ;  /* 0x7e8000000000780b */ /* 0x000fe20003f24000 */
[----:B------:R-:W-:-:S03]  /*0260*/  FADD R6, R6, 1 ;  /* 0x3f80000006067421 */ /* 0x000fc60000000000 */
[----:B------:R-:W-:Y:S02]  /*0270*/  FSEL R7, R9, 1, P1 ;  /* 0x3f80000009077808 */ /* 0x000fe40000800000 */
[----:B------:R-:W-:-:S04]  /*0280*/  FSETP.GT.AND P2, PT, R6, 8.50705917302346158658e+37, PT ;  /* 0x7e8000000600780b */ /* 0x000fc80003f44000 */
[----:B------:R-:W-:-:S03]  /*0290*/  FSEL R9, R9, 1, P2 ;  /* 0x3f80000009097808 */ /* 0x000fc60001000000 */
[----:B------:R-:W-:-:S06]  /*02a0*/  @P1 FMUL R0, R0, 0.25 ;  /* 0x3e80000000001820 */ /* 0x000fcc0000400000 */
[----:B------:R-:W1:Y:S01]  /*02b0*/  MUFU.RCP R0, R0 ;  /* 0x0000000000007308 */ /* 0x000e620000001000 */
[----:B------:R-:W-:-:S07]  /*02c0*/  @P2 FMUL R6, R6, 0.25 ;  /* 0x3e80000006062820 */ /* 0x000fce0000400000 */
[----:B------:R-:W2:Y:S01]  /*02d0*/  MUFU.RCP R6, R6 ;  /* 0x0000000600067308 */ /* 0x000ea20000001000 */
[----:B-1----:R-:W-:-:S04]  /*02e0*/  FMUL R7, R0, R7 ;  /* 0x0000000700077220 */ /* 0x002fc80000400000 */
[----:B---3--:R-:W-:Y:S01]  /*02f0*/  FMUL R2, R7, R2 ;  /* 0x0000000207027220 */ /* 0x008fe20000400000 */
[----:B--2---:R-:W-:-:S04]  /*0300*/  FMUL R8, R6, R9 ;  /* 0x0000000906087220 */ /* 0x004fc80000400000 */
[----:B------:R-:W-:Y:S01]  /*0310*/  FSETP.GTU.AND P1, PT, R2, RZ, PT ;  /* 0x000000ff0200720b */ /* 0x000fe20003f2c000 */
[----:B------:R-:W-:-:S03]  /*0320*/  FMUL R3, R8, R3 ;  /* 0x0000000308037220 */ /* 0x000fc60000400000 */
[----:B------:R-:W-:Y:S02]  /*0330*/  FSEL R2, R2, RZ, P1 ;  /* 0x000000ff02027208 */ /* 0x000fe40000800000 */
[C---:B------:R-:W-:Y:S02]  /*0340*/  FSETP.GTU.AND P2, PT, R3.reuse, RZ, PT ;  /* 0x000000ff0300720b */ /* 0x040fe40003f4c000 */
[C---:B------:R-:W-:Y:S02]  /*0350*/  FSETP.GEU.AND P3, PT, R2.reuse, 6, PT ;  /* 0x40c000000200780b */ /* 0x040fe40003f6e000 */
[----:B------:R-:W-:Y:S02]  /*0360*/  FSEL R3, R3, RZ, P2 ;  /* 0x000000ff03037208 */ /* 0x000fe40001000000 */
[----:B------:R-:W-:Y:S02]  /*0370*/  FSETP.NAN.AND P1, PT, R2, R2, PT ;  /* 0x000000020200720b */ /* 0x000fe40003f28000 */
[----:B------:R-:W-:-:S02]  /*0380*/  FSETP.GEU.AND P4, PT, R3, 6, PT ;  /* 0x40c000000300780b */ /* 0x000fc40003f8e000 */
[----:B------:R-:W-:-:S05]  /*0390*/  FSETP.NAN.AND P2, PT, R3, R3, PT ;  /* 0x000000030300720b */ /* 0x000fca0003f48000 */
[----:B------:R-:W-:-:S06]  /*03a0*/  @P3 SEL R2, R2, 0x40c00000, P1 ;  /* 0x40c0000002023807 */ /* 0x000fcc0000800000 */
[----:B------:R-:W-:Y:S01]  /*03b0*/  @P4 SEL R3, R3, 0x40c00000, P2 ;  /* 0x40c0000003034807 */ /* 0x000fe20001000000 */
[----:B------:R-:W-:Y:S06]  /*03c0*/  @P0 EXIT ;  /* 0x000000000000094d */ /* 0x000fec0003800000 */
[----:B------:R-:W-:Y:S01]  /*03d0*/  STG.E.64 desc[UR4][R4.64], R2 ;  /* 0x0000000204007986 */ /* 0x000fe2000c101b04 */
[----:B------:R-:W-:Y:S05]  /*03e0*/  EXIT ;  /* 0x000000000000794d */ /* 0x000fea0003800000 */
.L_x_0:
[----:B------:R-:W-:-:S00]  /*03f0*/  BRA `(.L_x_0) ;  /* 0xfffffffc00fc7947 */ /* 0x000fc0000383ffff */
[----:B------:R-:W-:-:S00]  /*0400*/  NOP ;  /* 0x0000000000007918 */ /* 0x000fc00000000000 */
[----:B------:R-:W-:-:S00]  /*0410*/  NOP ;  /* 0x0000000000007918 */ /* 0x000fc00000000000 */
[----:B------:R-:W-:-:S00]  /*0420*/  NOP ;  /* 0x0000000000007918 */ /* 0x000fc00000000000 */
[----:B------:R-:W-:-:S00]  /*0430*/  NOP ;  /* 0x0000000000007918 */ /* 0x000fc00000000000 */
[----:B------:R-:W-:-:S00]  /*0440*/  NOP ;  /* 0x0000000000007918 */ /* 0x000fc00000000000 */
[----:B------:R-:W-:-:S00]  /*0450*/  NOP ;  /* 0x0000000000007918 */ /* 0x000fc00000000000 */
[----:B------:R-:W-:-:S00]  /*0460*/  NOP ;  /* 0x0000000000007918 */ /* 0x000fc00000000000 */
[----:B------:R-:W-:-:S00]  /*0470*/  NOP ;  /* 0x0000000000007918 */ /* 0x000fc00000000000 */
.L_x_1:


//--------------------- .nv.constant0.triton_poi_fused_hardtanh_mul_sigmoid_49 --------------------------
	.section	.nv.constant0.triton_poi_fused_hardtanh_mul_sigmoid_49,"a",@progbits
	.sectionflags	@""
	.align	4
.nv.constant0.triton_poi_fused_hardtanh_mul_sigmoid_49:
	.zero		548
